	.headerflags	@"EF_CUDA_TEXMODE_UNIFIED EF_CUDA_64BIT_ADDRESS EF_CUDA_ACCELERATORS EF_CUDA_SM90 EF_CUDA_VIRTUAL_SM(EF_CUDA_SM90)"
	.elftype	@"ET_EXEC"


//--------------------- .nv.info                  --------------------------
	.section	.nv.info,"",@"SHT_CUDA_INFO"
	.align	4


	//----- nvinfo : EIATTR_REGCOUNT
	.align		4
        /*0000*/ 	.byte	0x04, 0x2f
        /*0002*/ 	.short	(.L_3 - .L_2)
	.align		4
.L_2:
        /*0004*/ 	.word	index@(triton_poi_fused__native_batch_norm_legit_no_training_add_relu_42)
        /*0008*/ 	.word	0x0000001c


	//----- nvinfo : EIATTR_MIN_STACK_SIZE
	.align		4
.L_3:
        /*000c*/ 	.byte	0x04, 0x12
        /*000e*/ 	.short	(.L_5 - .L_4)
	.align		4
.L_4:
        /*0010*/ 	.word	index@(triton_poi_fused__native_batch_norm_legit_no_training_add_relu_42)
        /*0014*/ 	.word	0x00000000


	//----- nvinfo : EIATTR_FRAME_SIZE
	.align		4
.L_5:
        /*0018*/ 	.byte	0x04, 0x11
        /*001a*/ 	.short	(.L_7 - .L_6)
	.align		4
.L_6:
        /*001c*/ 	.word	index@(triton_poi_fused__native_batch_norm_legit_no_training_add_relu_42)
        /*0020*/ 	.word	0x00000000


	//----- nvinfo : EIATTR_MIN_STACK_SIZE
	.align		4
.L_7:
        /*0024*/ 	.byte	0x04, 0x12
        /*0026*/ 	.short	(.L_9 - .L_8)
	.align		4
.L_8:
        /*0028*/ 	.word	index@(triton_poi_fused__native_batch_norm_legit_no_training_add_relu_42)
        /*002c*/ 	.word	0x00000000
.L_9:


//--------------------- .nv.info.triton_poi_fused__native_batch_norm_legit_no_training_add_relu_42 --------------------------
	.section	.nv.info.triton_poi_fused__native_batch_norm_legit_no_training_add_relu_42,"",@"SHT_CUDA_INFO"
	.sectionflags	@""
	.align	4


	//----- nvinfo : EIATTR_CUDA_API_VERSION
	.align		4
        /*0000*/ 	.byte	0x04, 0x37
        /*0002*/ 	.short	(.L_11 - .L_10)
.L_10:
        /*0004*/ 	.word	0x0000007c


	//----- nvinfo : EIATTR_KPARAM_INFO
	.align		4
.L_11:
        /*0008*/ 	.byte	0x04, 0x17
        /*000a*/ 	.short	(.L_13 - .L_12)
.L_12:
        /*000c*/ 	.word	0x00000000
        /*0010*/ 	.short	0x000b
        /*0012*/ 	.short	0x0058
        /*0014*/ 	.byte	0x00, 0xf0, 0x11, 0x00


	//----- nvinfo : EIATTR_KPARAM_INFO
	.align		4
.L_13:
        /*0018*/ 	.byte	0x04, 0x17
        /*001a*/ 	.short	(.L_15 - .L_14)
.L_14:
        /*001c*/ 	.word	0x00000000
        /*0020*/ 	.short	0x000a
        /*0022*/ 	.short	0x0050
        /*0024*/ 	.byte	0x00, 0xf4, 0x21, 0x00


	//----- nvinfo : EIATTR_KPARAM_INFO
	.align		4
.L_15:
        /*0028*/ 	.byte	0x04, 0x17
        /*002a*/ 	.short	(.L_17 - .L_16)
.L_16:
        /*002c*/ 	.word	0x00000000
        /*0030*/ 	.short	0x0009
        /*0032*/ 	.short	0x0048
        /*0034*/ 	.byte	0x00, 0xf4, 0x21, 0x00


	//----- nvinfo : EIATTR_KPARAM_INFO
	.align		4
.L_17:
        /*0038*/ 	.byte	0x04, 0x17
        /*003a*/ 	.short	(.L_19 - .L_18)
.L_18:
        /*003c*/ 	.word	0x00000000
        /*0040*/ 	.short	0x0008
        /*0042*/ 	.short	0x0040
        /*0044*/ 	.byte	0x00, 0xf4, 0x21, 0x00


	//----- nvinfo : EIATTR_KPARAM_INFO
	.align		4
.L_19:
        /*0048*/ 	.byte	0x04, 0x17
        /*004a*/ 	.short	(.L_21 - .L_20)
.L_20:
        /*004c*/ 	.word	0x00000000
        /*0050*/ 	.short	0x0007
        /*0052*/ 	.short	0x0038
        /*0054*/ 	.byte	0x00, 0xf4, 0x21, 0x00


	//----- nvinfo : EIATTR_KPARAM_INFO
	.align		4
.L_21:
        /*0058*/ 	.byte	0x04, 0x17
        /*005a*/ 	.short	(.L_23 - .L_22)
.L_22:
        /*005c*/ 	.word	0x00000000
        /*0060*/ 	.short	0x0006
        /*0062*/ 	.short	0x0030
        /*0064*/ 	.byte	0x00, 0xf4, 0x21, 0x00


	//----- nvinfo : EIATTR_KPARAM_INFO
	.align		4
.L_23:
        /*0068*/ 	.byte	0x04, 0x17
        /*006a*/ 	.short	(.L_25 - .L_24)
.L_24:
        /*006c*/ 	.word	0x00000000
        /*0070*/ 	.short	0x0005
        /*0072*/ 	.short	0x0028
        /*0074*/ 	.byte	0x00, 0xf4, 0x21, 0x00


	//----- nvinfo : EIATTR_KPARAM_INFO
	.align		4
.L_25:
        /*0078*/ 	.byte	0x04, 0x17
        /*007a*/ 	.short	(.L_27 - .L_26)
.L_26:
        /*007c*/ 	.word	0x00000000
        /*0080*/ 	.short	0x0004
        /*0082*/ 	.short	0x0020
        /*0084*/ 	.byte	0x00, 0xf4, 0x21, 0x00


	//----- nvinfo : EIATTR_KPARAM_INFO
	.align		4
.L_27:
        /*0088*/ 	.byte	0x04, 0x17
        /*008a*/ 	.short	(.L_29 - .L_28)
.L_28:
        /*008c*/ 	.word	0x00000000
        /*0090*/ 	.short	0x0003
        /*0092*/ 	.short	0x0018
        /*0094*/ 	.byte	0x00, 0xf4, 0x21, 0x00


	//----- nvinfo : EIATTR_KPARAM_INFO
	.align		4
.L_29:
        /*0098*/ 	.byte	0x04, 0x17
        /*009a*/ 	.short	(.L_31 - .L_30)
.L_30:
        /*009c*/ 	.word	0x00000000
        /*00a0*/ 	.short	0x0002
        /*00a2*/ 	.short	0x0010
        /*00a4*/ 	.byte	0x00, 0xf4, 0x21, 0x00


	//----- nvinfo : EIATTR_KPARAM_INFO
	.align		4
.L_31:
        /*00a8*/ 	.byte	0x04, 0x17
        /*00aa*/ 	.short	(.L_33 - .L_32)
.L_32:
        /*00ac*/ 	.word	0x00000000
        /*00b0*/ 	.short	0x0001
        /*00b2*/ 	.short	0x0008
        /*00b4*/ 	.byte	0x00, 0xf4, 0x21, 0x00


	//----- nvinfo : EIATTR_KPARAM_INFO
	.align		4
.L_33:
        /*00b8*/ 	.byte	0x04, 0x17
        /*00ba*/ 	.short	(.L_35 - .L_34)
.L_34:
        /*00bc*/ 	.word	0x00000000
        /*00c0*/ 	.short	0x0000
        /*00c2*/ 	.short	0x0000
        /*00c4*/ 	.byte	0x00, 0xf4, 0x21, 0x00


	//----- nvinfo : EIATTR_SPARSE_MMA_MASK
	.align		4
.L_35:
        /*00c8*/ 	.byte	0x03, 0x50
        /*00ca*/ 	.short	0x0000


	//----- nvinfo : EIATTR_MAXREG_COUNT
	.align		4
        /*00cc*/ 	.byte	0x03, 0x1b
        /*00ce*/ 	.short	0x00ff


	//----- nvinfo : EIATTR_EXIT_INSTR_OFFSETS
	.align		4
        /*00d0*/ 	.byte	0x04, 0x1c
        /*00d2*/ 	.short	(.L_37 - .L_36)


	//   ....[0]....
.L_36:
        /*00d4*/ 	.word	0x000004a0


	//----- nvinfo : EIATTR_REQNTID
	.align		4
.L_37:
        /*00d8*/ 	.byte	0x04, 0x10
        /*00da*/ 	.short	(.L_39 - .L_38)
.L_38:
        /*00dc*/ 	.word	0x00000080
        /*00e0*/ 	.word	0x00000001
        /*00e4*/ 	.word	0x00000001


	//----- nvinfo : EIATTR_CBANK_PARAM_SIZE
	.align		4
.L_39:
        /*00e8*/ 	.byte	0x03, 0x19
        /*00ea*/ 	.short	0x005c


	//----- nvinfo : EIATTR_PARAM_CBANK
	.align		4
        /*00ec*/ 	.byte	0x04, 0x0a
        /*00ee*/ 	.short	(.L_41 - .L_40)
	.align		4
.L_40:
        /*00f0*/ 	.word	index@(.nv.constant0.triton_poi_fused__native_batch_norm_legit_no_training_add_relu_42)
        /*00f4*/ 	.short	0x0210
        /*00f6*/ 	.short	0x005c


	//----- nvinfo : EIATTR_SW_WAR
	.align		4
.L_41:
        /*00f8*/ 	.byte	0x04, 0x36
        /*00fa*/ 	.short	(.L_43 - .L_42)
.L_42:
        /*00fc*/ 	.word	0x00000008
.L_43:


//--------------------- .nv.callgraph             --------------------------
	.section	.nv.callgraph,"",@"SHT_CUDA_CALLGRAPH"
	.align	4
	.sectionentsize	8
	.align		4
        /*0000*/ 	.word	0x00000000
	.align		4
        /*0004*/ 	.word	0xffffffff
	.align		4
        /*0008*/ 	.word	0x00000000
	.align		4
        /*000c*/ 	.word	0xfffffffe
	.align		4
        /*0010*/ 	.word	0x00000000
	.align		4
        /*0014*/ 	.word	0xfffffffd
	.align		4
        /*0018*/ 	.word	0x00000000
	.align		4
        /*001c*/ 	.word	0xfffffffc


//--------------------- .nv.constant4             --------------------------
	.section	.nv.constant4,"a",@progbits
	.align	8
	.align		8
.nv.constant4:
        /*0000*/ 	.dword	_$_str
	.align		8
        /*0008*/ 	.dword	_$_str_$_2


//--------------------- .text.triton_poi_fused__native_batch_norm_legit_no_training_add_relu_42 --------------------------
	.section	.text.triton_poi_fused__native_batch_norm_legit_no_training_add_relu_42,"ax",@progbits
	.align	128
        .global         triton_poi_fused__native_batch_norm_legit_no_training_add_relu_42
        .type           triton_poi_fused__native_batch_norm_legit_no_training_add_relu_42,@function
        .size           triton_poi_fused__native_batch_norm_legit_no_training_add_relu_42,(.L_x_1 - triton_poi_fused__native_batch_norm_legit_no_training_add_relu_42)
        .other          triton_poi_fused__native_batch_norm_legit_no_training_add_relu_42,@"STO_CUDA_ENTRY STV_DEFAULT"
triton_poi_fused__native_batch_norm_legit_no_training_add_relu_42:
.text.triton_poi_fused__native_batch_norm_legit_no_training_add_relu_42:
[----:B------:R-:W-:Y:S01]  /*0000*/  LDC R1, c[0x0][0x28] ;  /* 0x00000a00ff017b82 */ /* 0x000fe20000000800 */
[----:B------:R-:W1:Y:S07]  /*0010*/  S2R R10, SR_TID.X ;  /* 0x00000000000a7919 */ /* 0x000e6e0000002100 */
[----:B------:R-:W2:Y:S01]  /*0020*/  LDC.64 R14, c[0x0][0x228] ;  /* 0x00008a00ff0e7b82 */ /* 0x000ea20000000a00 */
[----:B------:R-:W-:Y:S01]  /*0030*/  ULDC.64 UR4, c[0x0][0x208] ;  /* 0x0000820000047ab9 */ /* 0x000fe20000000a00 */
[----:B------:R-:W3:Y:S06]  /*0040*/  S2R R3, SR_CTAID.X ;  /* 0x0000000000037919 */ /* 0x000eec0000002500 */
[----:B------:R-:W4:Y:S08]  /*0050*/  LDC.64 R22, c[0x0][0x250] ;  /* 0x00009400ff167b82 */ /* 0x000f300000000a00 */
[----:B------:R-:W5:Y:S08]  /*0060*/  LDC.64 R18, c[0x0][0x248] ;  /* 0x00009200ff127b82 */ /* 0x000f700000000a00 */
[----:B------:R-:W5:Y:S01]  /*0070*/  LDC.64 R24, c[0x0][0x218] ;  /* 0x00008600ff187b82 */ /* 0x000f620000000a00 */
[----:B-1----:R-:W-:-:S07]  /*0080*/  LOP3.LUT R10, R10, 0x7f, RZ, 0xc0, !PT ;  /* 0x0000007f0a0a7812 */ /* 0x002fce00078ec0ff */
[----:B------:R-:W1:Y:S01]  /*0090*/  LDC.64 R16, c[0x0][0x220] ;  /* 0x00008800ff107b82 */ /* 0x000e620000000a00 */
[----:B---3--:R-:W-:Y:S02]  /*00a0*/  SHF.R.S32.HI R0, RZ, 0x18, R3 ;  /* 0x00000018ff007819 */ /* 0x008fe40000011403 */
[----:B------:R-:W-:Y:S02]  /*00b0*/  LEA R10, R3, R10, 0x7 ;  /* 0x0000000a030a7211 */ /* 0x000fe400078e38ff */
[----:B------:R-:W-:-:S03]  /*00c0*/  SGXT R3, R0, 0x1 ;  /* 0x000000010003781a */ /* 0x000fc60000000200 */
[----:B------:R-:W3:Y:S01]  /*00d0*/  LDC.64 R20, c[0x0][0x240] ;  /* 0x00009000ff147b82 */ /* 0x000ee20000000a00 */
[----:B------:R-:W-:-:S04]  /*00e0*/  LEA.HI R3, R3, R10, RZ, 0xb ;  /* 0x0000000a03037211 */ /* 0x000fc800078f58ff */
[----:B------:R-:W-:-:S03]  /*00f0*/  LOP3.LUT R3, R3, 0xfffff800, RZ, 0xc0, !PT ;  /* 0xfffff80003037812 */ /* 0x000fc600078ec0ff */
[----:B------:R-:W3:Y:S01]  /*0100*/  LDC.64 R8, c[0x0][0x230] ;  /* 0x00008c00ff087b82 */ /* 0x000ee20000000a00 */
[----:B------:R-:W-:-:S05]  /*0110*/  IADD3 R13, R10, -R3, RZ ;  /* 0x800000030a0d7210 */ /* 0x000fca0007ffe0ff */
[C---:B--2---:R-:W-:Y:S02]  /*0120*/  IMAD.WIDE R14, R13.reuse, 0x4, R14 ;  /* 0x000000040d0e7825 */ /* 0x044fe400078e020e */
[----:B------:R-:W2:Y:S02]  /*0130*/  LDC.64 R6, c[0x0][0x238] ;  /* 0x00008e00ff067b82 */ /* 0x000ea40000000a00 */
[C---:B----4-:R-:W-:Y:S01]  /*0140*/  IMAD.WIDE R22, R13.reuse, 0x4, R22 ;  /* 0x000000040d167825 */ /* 0x050fe200078e0216 */
[----:B------:R4:W2:Y:S04]  /*0150*/  LDG.E.EL R0, desc[UR4][R14.64] ;  /* 0x000000040e007981 */ /* 0x0008a8000c2e1900 */
[----:B------:R-:W2:Y:S01]  /*0160*/  LDG.E.EL R11, desc[UR4][R22.64] ;  /* 0x00000004160b7981 */ /* 0x000ea2000c2e1900 */
[----:B------:R-:W2:Y:S01]  /*0170*/  LDC.64 R4, c[0x0][0x258] ;  /* 0x00009600ff047b82 */ /* 0x000ea20000000a00 */
[----:B-----5:R-:W-:-:S04]  /*0180*/  IMAD.WIDE R18, R13, 0x4, R18 ;  /* 0x000000040d127825 */ /* 0x020fc800078e0212 */
[C---:B0---4-:R-:W-:Y:S02]  /*0190*/  IMAD.WIDE R14, R10.reuse, 0x4, R24 ;  /* 0x000000040a0e7825 */ /* 0x051fe400078e0218 */
[----:B------:R-:W4:Y:S01]  /*01a0*/  LDG.E.EL R19, desc[UR4][R18.64] ;  /* 0x0000000412137981 */ /* 0x000f22000c2e1900 */
[----:B------:R-:W0:Y:S01]  /*01b0*/  LDC.64 R2, c[0x0][0x260] ;  /* 0x00009800ff027b82 */ /* 0x000e220000000a00 */
[C---:B-1----:R-:W-:Y:S02]  /*01c0*/  IMAD.WIDE R16, R13.reuse, 0x4, R16 ;  /* 0x000000040d107825 */ /* 0x042fe400078e0210 */
[----:B------:R-:W5:Y:S02]  /*01d0*/  LDG.E R14, desc[UR4][R14.64] ;  /* 0x000000040e0e7981 */ /* 0x000f64000c1e1900 */
[----:B---3--:R-:W-:Y:S02]  /*01e0*/  IMAD.WIDE R20, R10, 0x4, R20 ;  /* 0x000000040a147825 */ /* 0x008fe400078e0214 */
[----:B------:R-:W5:Y:S02]  /*01f0*/  LDG.E.EL R17, desc[UR4][R16.64] ;  /* 0x0000000410117981 */ /* 0x000f64000c2e1900 */
[----:B------:R-:W-:-:S02]  /*0200*/  IMAD.WIDE R8, R13, 0x4, R8 ;  /* 0x000000040d087825 */ /* 0x000fc400078e0208 */
[----:B------:R-:W4:Y:S02]  /*0210*/  LDG.E R12, desc[UR4][R20.64] ;  /* 0x00000004140c7981 */ /* 0x000f24000c1e1900 */
[C---:B--2---:R-:W-:Y:S02]  /*0220*/  IMAD.WIDE R6, R13.reuse, 0x4, R6 ;  /* 0x000000040d067825 */ /* 0x044fe400078e0206 */
[----:B------:R-:W2:Y:S02]  /*0230*/  LDG.E.EL R8, desc[UR4][R8.64] ;  /* 0x0000000408087981 */ /* 0x000ea4000c2e1900 */
[C---:B------:R-:W-:Y:S02]  /*0240*/  IMAD.WIDE R4, R13.reuse, 0x4, R4 ;  /* 0x000000040d047825 */ /* 0x040fe400078e0204 */
[----:B------:R-:W2:Y:S04]  /*0250*/  LDG.E.EL R7, desc[UR4][R6.64] ;  /* 0x0000000406077981 */ /* 0x000ea8000c2e1900 */
[----:B------:R1:W3:Y:S01]  /*0260*/  LDG.E.EL R4, desc[UR4][R4.64] ;  /* 0x0000000404047981 */ /* 0x0002e2000c2e1900 */
[----:B0-----:R-:W-:-:S05]  /*0270*/  IMAD.WIDE R2, R13, 0x4, R2 ;  /* 0x000000040d027825 */ /* 0x001fca00078e0202 */
[----:B------:R0:W3:Y:S01]  /*0280*/  LDG.E.EL R13, desc[UR4][R2.64] ;  /* 0x00000004020d7981 */ /* 0x0000e2000c2e1900 */
[----:B-1----:R-:W-:Y:S01]  /*0290*/  HFMA2.MMA R5, -RZ, RZ, 1.625, 0 ;  /* 0x3e800000ff057435 */ /* 0x002fe200000001ff */
[----:B0-----:R-:W0:Y:S02]  /*02a0*/  LDC.64 R2, c[0x0][0x210] ;  /* 0x00008400ff027b82 */ /* 0x001e240000000a00 */
[----:B0-----:R-:W-:-:S04]  /*02b0*/  IMAD.WIDE R2, R10, 0x4, R2 ;  /* 0x000000040a027825 */ /* 0x001fc800078e0202 */
[----:B------:R-:W-:Y:S01]  /*02c0*/  FADD R0, R0, 9.9999997473787516356e-06 ;  /* 0x3727c5ac00007421 */ /* 0x000fe20000000000 */
[----:B------:R-:W-:-:S03]  /*02d0*/  FADD R11, R11, 9.9999997473787516356e-06 ;  /* 0x3727c5ac0b0b7421 */ /* 0x000fc60000000000 */
[----:B------:R-:W0:Y:S08]  /*02e0*/  MUFU.SQRT R15, R0 ;  /* 0x00000000000f7308 */ /* 0x000e300000002000 */
[----:B------:R-:W1:Y:S01]  /*02f0*/  MUFU.SQRT R16, R11 ;  /* 0x0000000b00107308 */ /* 0x000e620000002000 */
[C---:B0-----:R-:W-:Y:S02]  /*0300*/  FSETP.GT.AND P0, PT, R15.reuse, 8.50705917302346158658e+37, PT ;  /* 0x7e8000000f00780b */ /* 0x041fe40003f04000 */
[----:B------:R-:W-:-:S02]  /*0310*/  FSETP.GEU.AND P2, PT, R15, 1.175494350822287508e-38, PT ;  /* 0x008000000f00780b */ /* 0x000fc40003f4e000 */
[C---:B-1----:R-:W-:Y:S02]  /*0320*/  FSETP.GT.AND P1, PT, R16.reuse, 8.50705917302346158658e+37, PT ;  /* 0x7e8000001000780b */ /* 0x042fe40003f24000 */
[----:B------:R-:W-:-:S07]  /*0330*/  FSETP.GEU.AND P3, PT, R16, 1.175494350822287508e-38, PT ;  /* 0x008000001000780b */ /* 0x000fce0003f6e000 */
[----:B------:R-:W-:-:S04]  /*0340*/  @P0 FMUL R15, R15, 0.25 ;  /* 0x3e8000000f0f0820 */ /* 0x000fc80000400000 */
[----:B------:R-:W-:Y:S01]  /*0350*/  @!P2 FMUL R15, R15, 16777216 ;  /* 0x4b8000000f0fa820 */ /* 0x000fe20000400000 */
[----:B------:R-:W-:-:S04]  /*0360*/  @P1 FMUL R16, R16, 0.25 ;  /* 0x3e80000010101820 */ /* 0x000fc80000400000 */
[----:B------:R-:W-:Y:S01]  /*0370*/  @!P3 FMUL R16, R16, 16777216 ;  /* 0x4b8000001010b820 */ /* 0x000fe20000400000 */
[----:B------:R-:W0:Y:S01]  /*0380*/  MUFU.RCP R15, R15 ;  /* 0x0000000f000f7308 */ /* 0x000e220000001000 */
[----:B------:R-:W-:-:S07]  /*0390*/  FSEL R0, R5, 1, P0 ;  /* 0x3f80000005007808 */ /* 0x000fce0000000000 */
[----:B------:R-:W1:Y:S01]  /*03a0*/  MUFU.RCP R16, R16 ;  /* 0x0000001000107308 */ /* 0x000e620000001000 */
[----:B------:R-:W-:Y:S01]  /*03b0*/  FSEL R5, R5, 1, P1 ;  /* 0x3f80000005057808 */ /* 0x000fe20000800000 */
[----:B------:R-:W-:-:S04]  /*03c0*/  @!P2 FMUL R0, R0, 16777216 ;  /* 0x4b8000000000a820 */ /* 0x000fc80000400000 */
[----:B------:R-:W-:Y:S01]  /*03d0*/  @!P3 FMUL R5, R5, 16777216 ;  /* 0x4b8000000505b820 */ /* 0x000fe20000400000 */
[----:B----4-:R-:W-:Y:S01]  /*03e0*/  FADD R12, R12, -R19 ;  /* 0x800000130c0c7221 */ /* 0x010fe20000000000 */
[----:B0-----:R-:W-:Y:S01]  /*03f0*/  FMUL R0, R15, R0 ;  /* 0x000000000f007220 */ /* 0x001fe20000400000 */
[----:B-----5:R-:W-:Y:S01]  /*0400*/  FADD R17, R14, -R17 ;  /* 0x800000110e117221 */ /* 0x020fe20000000000 */
[----:B-1----:R-:W-:-:S03]  /*0410*/  FMUL R5, R16, R5 ;  /* 0x0000000510057220 */ /* 0x002fc60000400000 */
[----:B------:R-:W-:Y:S01]  /*0420*/  FMUL R0, R0, R17 ;  /* 0x0000001100007220 */ /* 0x000fe20000400000 */
[----:B------:R-:W-:-:S03]  /*0430*/  FMUL R5, R5, R12 ;  /* 0x0000000c05057220 */ /* 0x000fc60000400000 */
[----:B--2---:R-:W-:Y:S01]  /*0440*/  FFMA R0, R8, R0, R7 ;  /* 0x0000000008007223 */ /* 0x004fe20000000007 */
[----:B---3--:R-:W-:-:S04]  /*0450*/  FFMA R5, R4, R5, R13 ;  /* 0x0000000504057223 */ /* 0x008fc8000000000d */
[C---:B------:R-:W-:Y:S01]  /*0460*/  FADD R4, R0.reuse, R5 ;  /* 0x0000000500047221 */ /* 0x040fe20000000000 */
[----:B------:R-:W-:-:S04]  /*0470*/  FSETP.GEU.AND P0, PT, R0, -R5, PT ;  /* 0x800000050000720b */ /* 0x000fc80003f0e000 */
[----:B------:R-:W-:-:S05]  /*0480*/  FSEL R5, R4, RZ, P0 ;  /* 0x000000ff04057208 */ /* 0x000fca0000000000 */
[----:B------:R-:W-:Y:S01]  /*0490*/  STG.E desc[UR4][R2.64], R5 ;  /* 0x0000000502007986 */ /* 0x000fe2000c101904 */
[----:B------:R-:W-:Y:S05]  /*04a0*/  EXIT ;  /* 0x000000000000794d */ /* 0x000fea0003800000 */
.L_x_0:
[----:B------:R-:W-:-:S00]  /*04b0*/  BRA `(.L_x_0) ;  /* 0xfffffffc00fc7947 */ /* 0x000fc0000383ffff */
[----:B------:R-:W-:-:S00]  /*04c0*/  NOP ;  /* 0x0000000000007918 */ /* 0x000fc00000000000 */
        /* <DEDUP_REMOVED lines=11> */
.L_x_1:


//--------------------- .nv.global.init           --------------------------
	.section	.nv.global.init,"aw",@progbits
.nv.global.init:
	.type		_$_str,@object
	.size		_$_str,(_$_str_$_2 - _$_str)
_$_str:
        /*0000*/ 	.byte	0x5f, 0x5f, 0x43, 0x55, 0x44, 0x41, 0x5f, 0x46, 0x54, 0x5a, 0x00
	.type		_$_str_$_2,@object
	.size		_$_str_$_2,(.L_1 - _$_str_$_2)
_$_str_$_2:
        /*000b*/ 	.byte	0x5f, 0x5f, 0x43, 0x55, 0x44, 0x41, 0x5f, 0x50, 0x52, 0x45, 0x43, 0x5f, 0x53, 0x51, 0x52, 0x54
        /*001b*/ 	.byte	0x00
.L_1:


//--------------------- .nv.constant0.triton_poi_fused__native_batch_norm_legit_no_training_add_relu_42 --------------------------
	.section	.nv.constant0.triton_poi_fused__native_batch_norm_legit_no_training_add_relu_42,"a",@progbits
	.sectionflags	@""
	.align	4
.nv.constant0.triton_poi_fused__native_batch_norm_legit_no_training_add_relu_42:
	.zero		620
